	.headerflags	@"EF_CUDA_TEXMODE_UNIFIED EF_CUDA_64BIT_ADDRESS EF_CUDA_SM89 EF_CUDA_VIRTUAL_SM(EF_CUDA_SM89)"
	.elftype	@"ET_EXEC"


//--------------------- .nv.info                  --------------------------
	.section	.nv.info,"",@"SHT_CUDA_INFO"
	.align	4


	//----- nvinfo : EIATTR_REGCOUNT
	.align		4
        /*0000*/ 	.byte	0x04, 0x2f
        /*0002*/ 	.short	(.L_8 - .L_7)
	.align		4
.L_7:
        /*0004*/ 	.word	index@(triton__0d1d2d3d4de5de)
        /*0008*/ 	.word	0x00000028


	//----- nvinfo : EIATTR_MAX_STACK_SIZE
	.align		4
.L_8:
        /*000c*/ 	.byte	0x04, 0x23
        /*000e*/ 	.short	(.L_10 - .L_9)
	.align		4
.L_9:
        /*0010*/ 	.word	index@($__internal_0_$__cuda_sm70_shflsync_bfly)
        /*0014*/ 	.word	0x00000000


	//----- nvinfo : EIATTR_MIN_STACK_SIZE
	.align		4
.L_10:
        /*0018*/ 	.byte	0x04, 0x12
        /*001a*/ 	.short	(.L_12 - .L_11)
	.align		4
.L_11:
        /*001c*/ 	.word	index@($__internal_0_$__cuda_sm70_shflsync_bfly)
        /*0020*/ 	.word	0x00000000


	//----- nvinfo : EIATTR_FRAME_SIZE
	.align		4
.L_12:
        /*0024*/ 	.byte	0x04, 0x11
        /*0026*/ 	.short	(.L_14 - .L_13)
	.align		4
.L_13:
        /*0028*/ 	.word	index@($__internal_0_$__cuda_sm70_shflsync_bfly)
        /*002c*/ 	.word	0x00000000


	//----- nvinfo : EIATTR_MAX_STACK_SIZE
	.align		4
.L_14:
        /*0030*/ 	.byte	0x04, 0x23
        /*0032*/ 	.short	(.L_16 - .L_15)
	.align		4
.L_15:
        /*0034*/ 	.word	index@(triton__0d1d2d3d4de5de)
        /*0038*/ 	.word	0x00000000


	//----- nvinfo : EIATTR_MIN_STACK_SIZE
	.align		4
.L_16:
        /*003c*/ 	.byte	0x04, 0x12
        /*003e*/ 	.short	(.L_18 - .L_17)
	.align		4
.L_17:
        /*0040*/ 	.word	index@(triton__0d1d2d3d4de5de)
        /*0044*/ 	.word	0x00000000


	//----- nvinfo : EIATTR_FRAME_SIZE
	.align		4
.L_18:
        /*0048*/ 	.byte	0x04, 0x11
        /*004a*/ 	.short	(.L_20 - .L_19)
	.align		4
.L_19:
        /*004c*/ 	.word	index@(triton__0d1d2d3d4de5de)
        /*0050*/ 	.word	0x00000000
.L_20:


//--------------------- .nv.info.triton__0d1d2d3d4de5de --------------------------
	.section	.nv.info.triton__0d1d2d3d4de5de,"",@"SHT_CUDA_INFO"
	.align	4


	//----- nvinfo : EIATTR_CUDA_API_VERSION
	.align		4
        /*0000*/ 	.byte	0x04, 0x37
        /*0002*/ 	.short	(.L_22 - .L_21)
.L_21:
        /*0004*/ 	.word	0x0000007b


	//----- nvinfo : EIATTR_PARAM_CBANK
	.align		4
.L_22:
        /*0008*/ 	.byte	0x04, 0x0a
        /*000a*/ 	.short	(.L_24 - .L_23)
	.align		4
.L_23:
        /*000c*/ 	.word	index@(.nv.constant0.triton__0d1d2d3d4de5de)
        /*0010*/ 	.short	0x0160
        /*0012*/ 	.short	0x0028


	//----- nvinfo : EIATTR_CBANK_PARAM_SIZE
	.align		4
.L_24:
        /*0014*/ 	.byte	0x03, 0x19
        /*0016*/ 	.short	0x0028


	//----- nvinfo : EIATTR_KPARAM_INFO
	.align		4
        /*0018*/ 	.byte	0x04, 0x17
        /*001a*/ 	.short	(.L_26 - .L_25)
.L_25:
        /*001c*/ 	.word	0x00000000
        /*0020*/ 	.short	0x0005
        /*0022*/ 	.short	0x0024
        /*0024*/ 	.byte	0x00, 0xf0, 0x11, 0x00


	//----- nvinfo : EIATTR_KPARAM_INFO
	.align		4
.L_26:
        /*0028*/ 	.byte	0x04, 0x17
        /*002a*/ 	.short	(.L_28 - .L_27)
.L_27:
        /*002c*/ 	.word	0x00000000
        /*0030*/ 	.short	0x0004
        /*0032*/ 	.short	0x0020
        /*0034*/ 	.byte	0x00, 0xf0, 0x11, 0x00


	//----- nvinfo : EIATTR_KPARAM_INFO
	.align		4
.L_28:
        /*0038*/ 	.byte	0x04, 0x17
        /*003a*/ 	.short	(.L_30 - .L_29)
.L_29:
        /*003c*/ 	.word	0x00000000
        /*0040*/ 	.short	0x0003
        /*0042*/ 	.short	0x0018
        /*0044*/ 	.byte	0x00, 0xf0, 0x21, 0x00


	//----- nvinfo : EIATTR_KPARAM_INFO
	.align		4
.L_30:
        /*0048*/ 	.byte	0x04, 0x17
        /*004a*/ 	.short	(.L_32 - .L_31)
.L_31:
        /*004c*/ 	.word	0x00000000
        /*0050*/ 	.short	0x0002
        /*0052*/ 	.short	0x0010
        /*0054*/ 	.byte	0x00, 0xf0, 0x21, 0x00


	//----- nvinfo : EIATTR_KPARAM_INFO
	.align		4
.L_32:
        /*0058*/ 	.byte	0x04, 0x17
        /*005a*/ 	.short	(.L_34 - .L_33)
.L_33:
        /*005c*/ 	.word	0x00000000
        /*0060*/ 	.short	0x0001
        /*0062*/ 	.short	0x0008
        /*0064*/ 	.byte	0x00, 0xf0, 0x21, 0x00


	//----- nvinfo : EIATTR_KPARAM_INFO
	.align		4
.L_34:
        /*0068*/ 	.byte	0x04, 0x17
        /*006a*/ 	.short	(.L_36 - .L_35)
.L_35:
        /*006c*/ 	.word	0x00000000
        /*0070*/ 	.short	0x0000
        /*0072*/ 	.short	0x0000
        /*0074*/ 	.byte	0x00, 0xf0, 0x21, 0x00


	//----- nvinfo : EIATTR_MAXREG_COUNT
	.align		4
.L_36:
        /*0078*/ 	.byte	0x03, 0x1b
        /*007a*/ 	.short	0x00ff


	//----- nvinfo : EIATTR_EXTERNS
	.align		4
        /*007c*/ 	.byte	0x04, 0x0f
        /*007e*/ 	.short	(.L_38 - .L_37)


	//   ....[0]....
	.align		4
.L_37:
        /*0080*/ 	.word	index@(__assertfail)


	//----- nvinfo : EIATTR_COOP_GROUP_MASK_REGIDS
	.align		4
.L_38:
        /*0084*/ 	.byte	0x04, 0x29
        /*0086*/ 	.short	(.L_40 - .L_39)


	//   ....[0]....
.L_39:
        /*0088*/ 	.word	0xffffffff


	//   ....[1]....
        /*008c*/ 	.word	0xffffffff


	//----- nvinfo : EIATTR_COOP_GROUP_INSTR_OFFSETS
	.align		4
.L_40:
        /*0090*/ 	.byte	0x04, 0x28
        /*0092*/ 	.short	(.L_42 - .L_41)


	//   ....[0]....
.L_41:
        /*0094*/ 	.word	0x000013c0


	//   ....[1]....
        /*0098*/ 	.word	0x000013e0


	//----- nvinfo : EIATTR_EXIT_INSTR_OFFSETS
	.align		4
.L_42:
        /*009c*/ 	.byte	0x04, 0x1c
        /*009e*/ 	.short	(.L_44 - .L_43)


	//   ....[0]....
.L_43:
        /*00a0*/ 	.word	0x00001870


	//----- nvinfo : EIATTR_MAX_THREADS
	.align		4
.L_44:
        /*00a4*/ 	.byte	0x04, 0x05
        /*00a6*/ 	.short	(.L_46 - .L_45)
.L_45:
        /*00a8*/ 	.word	0x00000080
        /*00ac*/ 	.word	0x00000001
        /*00b0*/ 	.word	0x00000001


	//----- nvinfo : EIATTR_CRS_STACK_SIZE
	.align		4
.L_46:
        /*00b4*/ 	.byte	0x04, 0x1e
        /*00b6*/ 	.short	(.L_48 - .L_47)
.L_47:
        /*00b8*/ 	.word	0x00000000
.L_48:


//--------------------- .nv.rel.action            --------------------------
	.section	.nv.rel.action,"",@"SHT_CUDA_RELOCINFO"
	.align	8
	.sectionentsize	8
        /*0000*/ 	.byte	0x73, 0x00, 0x00, 0x00, 0x00, 0x00, 0x00, 0x00, 0x00, 0x00, 0x00, 0x11, 0x25, 0x00, 0x05, 0x36


//--------------------- .nv.constant0.triton__0d1d2d3d4de5de --------------------------
	.section	.nv.constant0.triton__0d1d2d3d4de5de,"a",@progbits
	.align	4
.nv.constant0.triton__0d1d2d3d4de5de:
	.zero		392


//--------------------- .text.triton__0d1d2d3d4de5de --------------------------
	.section	.text.triton__0d1d2d3d4de5de,"ax",@progbits
	.sectioninfo	@"SHI_REGISTERS=40"
	.align	128
        .global         triton__0d1d2d3d4de5de
        .type           triton__0d1d2d3d4de5de,@function
        .size           triton__0d1d2d3d4de5de,(.L_x_12 - triton__0d1d2d3d4de5de)
        .other          triton__0d1d2d3d4de5de,@"STO_CUDA_ENTRY STV_DEFAULT"
triton__0d1d2d3d4de5de:
.text.triton__0d1d2d3d4de5de:
[----:B------:R-:W-:-:S02]  /*0000*/  MOV R1, c[0x0][0x28] ;  /* 0x00000a0000017a02 */ /* 0x000fc40000000f00 */
[----:B------:R-:W0:Y:S01]  /*0010*/  S2R R29, SR_CTAID.X ;  /* 0x00000000001d7919 */ /* 0x000e220000002500 */
[----:B------:R-:W-:Y:S01]  /*0020*/  MOV R5, 0x8 ;  /* 0x0000000800057802 */ /* 0x000fe20000000f00 */
[----:B------:R-:W-:Y:S02]  /*0030*/  ULDC.64 UR36, c[0x0][0x118] ;  /* 0x0000460000247ab9 */ /* 0x000fe40000000a00 */
[----:B------:R-:W1:Y:S01]  /*0040*/  S2R R8, SR_TID.X ;  /* 0x0000000000087919 */ /* 0x000e620000002100 */
[----:B0-----:R-:W-:-:S04]  /*0050*/  SHF.L.U32 R3, R29, 0x6, RZ ;  /* 0x000000061d037819 */ /* 0x001fc800000006ff */
[--C-:B-1----:R-:W-:Y:S02]  /*0060*/  LOP3.LUT R6, R3, 0x3f, R8.reuse, 0xf8, !PT ;  /* 0x0000003f03067812 */ /* 0x102fe400078ef808 */
[----:B------:R-:W-:-:S03]  /*0070*/  SHF.R.U32.HI R0, RZ, 0x1, R8 ;  /* 0x00000001ff007819 */ /* 0x000fc60000011608 */
[----:B------:R-:W-:Y:S01]  /*0080*/  IMAD.WIDE R6, R6, R5, c[0x0][0x160] ;  /* 0x0000580006067625 */ /* 0x000fe200078e0205 */
[----:B------:R-:W-:-:S05]  /*0090*/  SGXT.U32 R0, R0, 0x6 ;  /* 0x000000060000781a */ /* 0x000fca0000000000 */
[----:B------:R-:W2:Y:S01]  /*00a0*/  LDG.E.EL.64 R6, [R6.64] ;  /* 0x0000002406067981 */ /* 0x000ea2000c2e1b00 */
[----:B------:R-:W-:-:S05]  /*00b0*/  LOP3.LUT R0, R3, R0, RZ, 0xfc, !PT ;  /* 0x0000000003007212 */ /* 0x000fca00078efcff */
[----:B------:R-:W-:-:S06]  /*00c0*/  IMAD.WIDE R4, R0, R5, c[0x0][0x160] ;  /* 0x0000580000047625 */ /* 0x000fcc00078e0205 */
[----:B------:R-:W3:Y:S01]  /*00d0*/  LDG.E.EL.64 R4, [R4.64] ;  /* 0x0000002404047981 */ /* 0x000ee2000c2e1b00 */
[----:B------:R-:W-:Y:S01]  /*00e0*/  BSSY B6, `(.L_x_2) ;  /* 0x0000128000067945 */ /* 0x000fe20003800000 */
[----:B--2---:R-:W-:Y:S02]  /*00f0*/  IADD3 R3, P1, R6, 0x46600, RZ ;  /* 0x0004660006037810 */ /* 0x004fe40007f3e0ff */
[----:B------:R-:W-:Y:S02]  /*0100*/  ISETP.GE.AND P0, PT, R7, RZ, PT ;  /* 0x000000ff0700720c */ /* 0x000fe40003f06270 */
[-C--:B------:R-:W-:Y:S02]  /*0110*/  IADD3.X R9, RZ, R7.reuse, RZ, P1, !PT ;  /* 0x00000007ff097210 */ /* 0x080fe40000ffe4ff */
[----:B------:R-:W-:Y:S02]  /*0120*/  SEL R16, R3, R6, !P0 ;  /* 0x0000000603107207 */ /* 0x000fe40004000000 */
[----:B------:R-:W-:-:S02]  /*0130*/  SEL R2, R9, R7, !P0 ;  /* 0x0000000709027207 */ /* 0x000fc40004000000 */
[----:B------:R-:W-:Y:S02]  /*0140*/  ISETP.GT.U32.AND P0, PT, R16, 0x465ff, PT ;  /* 0x000465ff1000780c */ /* 0x000fe40003f04070 */
[----:B---3--:R-:W-:Y:S02]  /*0150*/  IADD3 R3, P2, R4, 0x46600, RZ ;  /* 0x0004660004037810 */ /* 0x008fe40007f5e0ff */
[----:B------:R-:W-:Y:S02]  /*0160*/  ISETP.GT.U32.AND.EX P0, PT, R2, RZ, PT, P0 ;  /* 0x000000ff0200720c */ /* 0x000fe40003f04100 */
[----:B------:R-:W-:Y:S02]  /*0170*/  ISETP.GE.AND P1, PT, R5, RZ, PT ;  /* 0x000000ff0500720c */ /* 0x000fe40003f26270 */
[----:B------:R-:W-:Y:S02]  /*0180*/  IADD3.X R7, RZ, R5, RZ, P2, !PT ;  /* 0x00000005ff077210 */ /* 0x000fe400017fe4ff */
[----:B------:R-:W-:-:S02]  /*0190*/  SEL R6, R3, R4, !P1 ;  /* 0x0000000403067207 */ /* 0x000fc40004800000 */
[----:B------:R-:W-:-:S05]  /*01a0*/  SEL R5, R7, R5, !P1 ;  /* 0x0000000507057207 */ /* 0x000fca0004800000 */
[----:B------:R-:W-:Y:S05]  /*01b0*/  @P0 BRA `(.L_x_3) ;  /* 0x00000ec000000947 */ /* 0x000fea0003800000 */
[----:B------:R-:W-:Y:S01]  /*01c0*/  LOP3.LUT R4, R8, 0x1, RZ, 0xc0, !PT ;  /* 0x0000000108047812 */ /* 0x000fe200078ec0ff */
[----:B------:R-:W-:Y:S01]  /*01d0*/  IMAD R19, R5, 0x2400, RZ ;  /* 0x0000240005137824 */ /* 0x000fe200078e02ff */
[----:B------:R-:W-:Y:S01]  /*01e0*/  MOV R0, 0xfffffff8 ;  /* 0xfffffff800007802 */ /* 0x000fe20000000f00 */
[----:B------:R-:W-:Y:S01]  /*01f0*/  IMAD.WIDE.U32 R6, R6, 0x2400, RZ ;  /* 0x0000240006067825 */ /* 0x000fe200078e00ff */
[----:B------:R-:W-:Y:S01]  /*0200*/  CS2R R30, SRZ ;  /* 0x00000000001e7805 */ /* 0x000fe2000001ff00 */
[----:B------:R-:W-:Y:S02]  /*0210*/  CS2R R36, SRZ ;  /* 0x0000000000247805 */ /* 0x000fe4000001ff00 */
[----:B------:R-:W-:Y:S01]  /*0220*/  IMAD.WIDE.U32 R4, R4, 0x10, RZ ;  /* 0x0000001004047825 */ /* 0x000fe200078e00ff */
[----:B------:R-:W-:-:S04]  /*0230*/  IADD3 R19, R7, R19, RZ ;  /* 0x0000001307137210 */ /* 0x000fc80007ffe0ff */
[-C--:B------:R-:W-:Y:S02]  /*0240*/  LOP3.LUT R28, R6, R4.reuse, RZ, 0xfc, !PT ;  /* 0x00000004061c7212 */ /* 0x080fe400078efcff */
[-C--:B------:R-:W-:Y:S02]  /*0250*/  LOP3.LUT R19, R19, R5.reuse, RZ, 0xfc, !PT ;  /* 0x0000000513137212 */ /* 0x080fe400078efcff */
[----:B------:R-:W-:Y:S02]  /*0260*/  IADD3 R32, P0, R28, c[0x0][0x168], RZ ;  /* 0x00005a001c207a10 */ /* 0x000fe40007f1e0ff */
[----:B------:R-:W-:Y:S02]  /*0270*/  MOV R18, R4 ;  /* 0x0000000400127202 */ /* 0x000fe40000000f00 */
[----:B------:R-:W-:Y:S02]  /*0280*/  MOV R17, R5 ;  /* 0x0000000500117202 */ /* 0x000fe40000000f00 */
[----:B------:R-:W-:-:S05]  /*0290*/  IADD3.X R33, R19, c[0x0][0x16c], RZ, P0, !PT ;  /* 0x00005b0013217a10 */ /* 0x000fca00007fe4ff */
.L_x_4:
[----:B------:R-:W2:Y:S04]  /*02a0*/  LDG.E.EL.128 R8, [R32.64] ;  /* 0x0000002420087981 */ /* 0x000ea8000c2e1d00 */
[----:B------:R-:W3:Y:S04]  /*02b0*/  LDG.E.EL.128 R12, [R32.64+0x20] ;  /* 0x00002024200c7981 */ /* 0x000ee8000c2e1d00 */
[----:B------:R-:W4:Y:S04]  /*02c0*/  LDG.E.EL.128 R20, [R32.64+0x40] ;  /* 0x0000402420147981 */ /* 0x000f28000c2e1d00 */
[----:B------:R-:W5:Y:S04]  /*02d0*/  LDG.E.EL.128 R24, [R32.64+0x60] ;  /* 0x0000602420187981 */ /* 0x000f68000c2e1d00 */
[----:B------:R-:W5:Y:S01]  /*02e0*/  LDG.E.EL.128 R4, [R32.64+0x80] ;  /* 0x0000802420047981 */ /* 0x000f62000c2e1d00 */
[----:B--2---:R-:W-:Y:S01]  /*02f0*/  FMUL R10, R10, 48 ;  /* 0x424000000a0a7820 */ /* 0x004fe20000400000 */
[----:B------:R-:W-:Y:S01]  /*0300*/  FMUL R11, R11, 48 ;  /* 0x424000000b0b7820 */ /* 0x000fe20000400000 */
[----:B------:R-:W-:Y:S01]  /*0310*/  FMUL R9, R9, 48 ;  /* 0x4240000009097820 */ /* 0x000fe20000400000 */
[----:B------:R-:W-:Y:S01]  /*0320*/  FMUL R8, R8, 48 ;  /* 0x4240000008087820 */ /* 0x000fe20000400000 */
[----:B------:R-:W-:Y:S01]  /*0330*/  FFMA R37, R10, R10, R37 ;  /* 0x0000000a0a257223 */ /* 0x000fe20000000025 */
[----:B---3--:R-:W-:Y:S01]  /*0340*/  FMUL R14, R14, 48 ;  /* 0x424000000e0e7820 */ /* 0x008fe20000400000 */
[----:B------:R-:W-:Y:S01]  /*0350*/  FFMA R36, R11, R11, R36 ;  /* 0x0000000b0b247223 */ /* 0x000fe20000000024 */
[----:B------:R-:W-:Y:S01]  /*0360*/  FFMA R30, R9, R9, R30 ;  /* 0x00000009091e7223 */ /* 0x000fe2000000001e */
[----:B------:R-:W-:Y:S01]  /*0370*/  FFMA R3, R8, R8, R31 ;  /* 0x0000000808037223 */ /* 0x000fe2000000001f */
[----:B------:R-:W-:Y:S01]  /*0380*/  FMUL R15, R15, 48 ;  /* 0x424000000f0f7820 */ /* 0x000fe20000400000 */
[----:B------:R-:W2:Y:S01]  /*0390*/  LDG.E.EL.128 R8, [R32.64+0xa0] ;  /* 0x0000a02420087981 */ /* 0x000ea2000c2e1d00 */
[----:B------:R-:W-:Y:S01]  /*03a0*/  FFMA R37, R14, R14, R37 ;  /* 0x0000000e0e257223 */ /* 0x000fe20000000025 */
[----:B------:R-:W-:Y:S01]  /*03b0*/  FMUL R12, R12, 48 ;  /* 0x424000000c0c7820 */ /* 0x000fe20000400000 */
[----:B------:R-:W-:Y:S01]  /*03c0*/  FMUL R13, R13, 48 ;  /* 0x424000000d0d7820 */ /* 0x000fe20000400000 */
[----:B----4-:R-:W-:Y:S01]  /*03d0*/  FMUL R14, R22, 48 ;  /* 0x42400000160e7820 */ /* 0x010fe20000400000 */
[----:B------:R-:W-:Y:S01]  /*03e0*/  FMUL R34, R23, 48 ;  /* 0x4240000017227820 */ /* 0x000fe20000400000 */
[----:B------:R-:W-:Y:S01]  /*03f0*/  FMUL R23, R21, 48 ;  /* 0x4240000015177820 */ /* 0x000fe20000400000 */
[----:B------:R-:W-:Y:S01]  /*0400*/  FFMA R31, R15, R15, R36 ;  /* 0x0000000f0f1f7223 */ /* 0x000fe20000000024 */
[----:B------:R-:W-:Y:S01]  /*0410*/  FFMA R22, R12, R12, R3 ;  /* 0x0000000c0c167223 */ /* 0x000fe20000000003 */
[----:B------:R-:W-:Y:S01]  /*0420*/  FMUL R21, R20, 48 ;  /* 0x4240000014157820 */ /* 0x000fe20000400000 */
[----:B------:R-:W-:Y:S01]  /*0430*/  FFMA R30, R13, R13, R30 ;  /* 0x0000000d0d1e7223 */ /* 0x000fe2000000001e */
[----:B------:R-:W-:Y:S01]  /*0440*/  FFMA R3, R14, R14, R37 ;  /* 0x0000000e0e037223 */ /* 0x000fe20000000025 */
[----:B------:R-:W-:Y:S01]  /*0450*/  FFMA R31, R34, R34, R31 ;  /* 0x00000022221f7223 */ /* 0x000fe2000000001f */
[----:B------:R-:W3:Y:S01]  /*0460*/  LDG.E.EL.128 R12, [R32.64+0xc0] ;  /* 0x0000c024200c7981 */ /* 0x000ee2000c2e1d00 */
[----:B-----5:R-:W-:Y:S01]  /*0470*/  FMUL R36, R27, 48 ;  /* 0x424000001b247820 */ /* 0x020fe20000400000 */
[----:B------:R-:W-:Y:S01]  /*0480*/  FFMA R30, R23, R23, R30 ;  /* 0x00000017171e7223 */ /* 0x000fe2000000001e */
[----:B------:R-:W-:Y:S01]  /*0490*/  FFMA R34, R21, R21, R22 ;  /* 0x0000001515227223 */ /* 0x000fe20000000016 */
[----:B------:R-:W-:Y:S01]  /*04a0*/  FMUL R27, R25, 48 ;  /* 0x42400000191b7820 */ /* 0x000fe20000400000 */
[----:B------:R-:W-:Y:S01]  /*04b0*/  FMUL R26, R26, 48 ;  /* 0x424000001a1a7820 */ /* 0x000fe20000400000 */
[----:B------:R-:W4:Y:S01]  /*04c0*/  LDG.E.EL.128 R20, [R32.64+0xe0] ;  /* 0x0000e02420147981 */ /* 0x000f22000c2e1d00 */
[----:B------:R-:W-:Y:S01]  /*04d0*/  FMUL R25, R24, 48 ;  /* 0x4240000018197820 */ /* 0x000fe20000400000 */
[----:B------:R-:W-:Y:S01]  /*04e0*/  FFMA R30, R27, R27, R30 ;  /* 0x0000001b1b1e7223 */ /* 0x000fe2000000001e */
[----:B------:R-:W-:-:S02]  /*04f0*/  FFMA R3, R26, R26, R3 ;  /* 0x0000001a1a037223 */ /* 0x000fc40000000003 */
[----:B------:R-:W-:Y:S02]  /*0500*/  FFMA R34, R25, R25, R34 ;  /* 0x0000001919227223 */ /* 0x000fe40000000022 */
[----:B------:R-:W5:Y:S01]  /*0510*/  LDG.E.EL.128 R24, [R32.64+0x100] ;  /* 0x0001002420187981 */ /* 0x000f62000c2e1d00 */
[----:B------:R-:W-:Y:S01]  /*0520*/  FFMA R31, R36, R36, R31 ;  /* 0x00000024241f7223 */ /* 0x000fe2000000001f */
[----:B------:R-:W-:Y:S01]  /*0530*/  FMUL R36, R7, 48 ;  /* 0x4240000007247820 */ /* 0x000fe20000400000 */
[----:B------:R-:W-:Y:S01]  /*0540*/  FMUL R6, R6, 48 ;  /* 0x4240000006067820 */ /* 0x000fe20000400000 */
[----:B------:R-:W-:-:S03]  /*0550*/  FMUL R7, R5, 48 ;  /* 0x4240000005077820 */ /* 0x000fc60000400000 */
[----:B------:R-:W-:Y:S01]  /*0560*/  FFMA R5, R6, R6, R3 ;  /* 0x0000000606057223 */ /* 0x000fe20000000003 */
[----:B------:R-:W-:Y:S01]  /*0570*/  FFMA R3, R7, R7, R30 ;  /* 0x0000000707037223 */ /* 0x000fe2000000001e */
[----:B------:R-:W-:Y:S01]  /*0580*/  FMUL R7, R4, 48 ;  /* 0x4240000004077820 */ /* 0x000fe20000400000 */
[----:B------:R-:W-:-:S03]  /*0590*/  FFMA R31, R36, R36, R31 ;  /* 0x00000024241f7223 */ /* 0x000fc6000000001f */
[----:B------:R-:W-:Y:S01]  /*05a0*/  FFMA R34, R7, R7, R34 ;  /* 0x0000000707227223 */ /* 0x000fe20000000022 */
[----:B--2---:R-:W-:Y:S01]  /*05b0*/  FMUL R10, R10, 48 ;  /* 0x424000000a0a7820 */ /* 0x004fe20000400000 */
[----:B------:R-:W-:-:S03]  /*05c0*/  FMUL R4, R11, 48 ;  /* 0x424000000b047820 */ /* 0x000fc60000400000 */
[----:B------:R-:W-:Y:S01]  /*05d0*/  FFMA R30, R10, R10, R5 ;  /* 0x0000000a0a1e7223 */ /* 0x000fe20000000005 */
[----:B------:R-:W-:Y:S01]  /*05e0*/  FMUL R10, R9, 48 ;  /* 0x42400000090a7820 */ /* 0x000fe20000400000 */
[----:B------:R-:W-:Y:S01]  /*05f0*/  FMUL R9, R8, 48 ;  /* 0x4240000008097820 */ /* 0x000fe20000400000 */
[----:B------:R-:W-:Y:S02]  /*0600*/  FFMA R31, R4, R4, R31 ;  /* 0x00000004041f7223 */ /* 0x000fe4000000001f */
[----:B------:R-:W2:Y:S01]  /*0610*/  LDG.E.EL.128 R4, [R32.64+0x120] ;  /* 0x0001202420047981 */ /* 0x000ea2000c2e1d00 */
[----:B---3--:R-:W-:Y:S01]  /*0620*/  FMUL R8, R15, 48 ;  /* 0x424000000f087820 */ /* 0x008fe20000400000 */
[----:B------:R-:W-:Y:S01]  /*0630*/  FMUL R11, R14, 48 ;  /* 0x424000000e0b7820 */ /* 0x000fe20000400000 */
[----:B------:R-:W-:Y:S01]  /*0640*/  FMUL R14, R13, 48 ;  /* 0x424000000d0e7820 */ /* 0x000fe20000400000 */
[----:B------:R-:W-:Y:S01]  /*0650*/  FMUL R13, R12, 48 ;  /* 0x424000000c0d7820 */ /* 0x000fe20000400000 */
[----:B------:R-:W-:Y:S01]  /*0660*/  FFMA R3, R10, R10, R3 ;  /* 0x0000000a0a037223 */ /* 0x000fe20000000003 */
[----:B------:R-:W-:Y:S01]  /*0670*/  FFMA R30, R11, R11, R30 ;  /* 0x0000000b0b1e7223 */ /* 0x000fe2000000001e */
[----:B----4-:R-:W-:Y:S01]  /*0680*/  FMUL R12, R23, 48 ;  /* 0x42400000170c7820 */ /* 0x010fe20000400000 */
[----:B------:R-:W-:Y:S01]  /*0690*/  FMUL R23, R22, 48 ;  /* 0x4240000016177820 */ /* 0x000fe20000400000 */
[----:B------:R-:W-:Y:S01]  /*06a0*/  FFMA R34, R9, R9, R34 ;  /* 0x0000000909227223 */ /* 0x000fe20000000022 */
[----:B------:R-:W-:Y:S01]  /*06b0*/  FFMA R31, R8, R8, R31 ;  /* 0x00000008081f7223 */ /* 0x000fe2000000001f */
[----:B------:R-:W-:Y:S01]  /*06c0*/  FMUL R22, R21, 48 ;  /* 0x4240000015167820 */ /* 0x000fe20000400000 */
[----:B------:R-:W3:Y:S01]  /*06d0*/  LDG.E.EL.128 R8, [R32.64+0x140] ;  /* 0x0001402420087981 */ /* 0x000ee2000c2e1d00 */
[----:B------:R-:W-:Y:S01]  /*06e0*/  FFMA R21, R23, R23, R30 ;  /* 0x0000001717157223 */ /* 0x000fe2000000001e */
[----:B------:R-:W-:Y:S01]  /*06f0*/  FFMA R31, R12, R12, R31 ;  /* 0x0000000c0c1f7223 */ /* 0x000fe2000000001f */
[----:B-----5:R-:W-:Y:S01]  /*0700*/  FMUL R30, R27, 48 ;  /* 0x424000001b1e7820 */ /* 0x020fe20000400000 */
[----:B------:R-:W-:Y:S01]  /*0710*/  FMUL R26, R26, 48 ;  /* 0x424000001a1a7820 */ /* 0x000fe20000400000 */
[----:B------:R-:W-:Y:S01]  /*0720*/  FFMA R3, R14, R14, R3 ;  /* 0x0000000e0e037223 */ /* 0x000fe20000000003 */
[----:B------:R-:W-:Y:S01]  /*0730*/  FFMA R34, R13, R13, R34 ;  /* 0x0000000d0d227223 */ /* 0x000fe20000000022 */
[----:B------:R-:W-:Y:S01]  /*0740*/  FMUL R23, R20, 48 ;  /* 0x4240000014177820 */ /* 0x000fe20000400000 */
[----:B------:R-:W4:Y:S01]  /*0750*/  LDG.E.EL.128 R12, [R32.64+0x160] ;  /* 0x00016024200c7981 */ /* 0x000f22000c2e1d00 */
[----:B------:R-:W-:Y:S01]  /*0760*/  FFMA R30, R30, R30, R31 ;  /* 0x0000001e1e1e7223 */ /* 0x000fe2000000001f */
[----:B------:R-:W-:Y:S01]  /*0770*/  FFMA R31, R26, R26, R21 ;  /* 0x0000001a1a1f7223 */ /* 0x000fe20000000015 */
[----:B------:R-:W-:Y:S01]  /*0780*/  FMUL R26, R25, 48 ;  /* 0x42400000191a7820 */ /* 0x000fe20000400000 */
[----:B------:R-:W-:Y:S01]  /*0790*/  FMUL R25, R24, 48 ;  /* 0x4240000018197820 */ /* 0x000fe20000400000 */
[----:B------:R-:W-:Y:S01]  /*07a0*/  FFMA R3, R22, R22, R3 ;  /* 0x0000001616037223 */ /* 0x000fe20000000003 */
[----:B------:R-:W-:-:S02]  /*07b0*/  FFMA R34, R23, R23, R34 ;  /* 0x0000001717227223 */ /* 0x000fc40000000022 */
[----:B------:R-:W5:Y:S01]  /*07c0*/  LDG.E.EL.128 R20, [R32.64+0x180] ;  /* 0x0001802420147981 */ /* 0x000f62000c2e1d00 */
[----:B------:R-:W-:Y:S01]  /*07d0*/  FFMA R3, R26, R26, R3 ;  /* 0x0000001a1a037223 */ /* 0x000fe20000000003 */
[----:B------:R-:W-:Y:S02]  /*07e0*/  FFMA R34, R25, R25, R34 ;  /* 0x0000001919227223 */ /* 0x000fe40000000022 */
[----:B------:R-:W5:Y:S01]  /*07f0*/  LDG.E.EL.128 R24, [R32.64+0x1a0] ;  /* 0x0001a02420187981 */ /* 0x000f62000c2e1d00 */
[----:B--2---:R-:W-:Y:S01]  /*0800*/  FMUL R7, R7, 48 ;  /* 0x4240000007077820 */ /* 0x004fe20000400000 */
[----:B------:R-:W-:Y:S01]  /*0810*/  FMUL R36, R6, 48 ;  /* 0x4240000006247820 */ /* 0x000fe20000400000 */
[----:B------:R-:W-:Y:S01]  /*0820*/  FMUL R6, R5, 48 ;  /* 0x4240000005067820 */ /* 0x000fe20000400000 */
[----:B------:R-:W-:Y:S01]  /*0830*/  FMUL R5, R4, 48 ;  /* 0x4240000004057820 */ /* 0x000fe20000400000 */
[----:B------:R-:W-:Y:S01]  /*0840*/  FFMA R30, R7, R7, R30 ;  /* 0x00000007071e7223 */ /* 0x000fe2000000001e */
[----:B------:R-:W-:Y:S01]  /*0850*/  FFMA R31, R36, R36, R31 ;  /* 0x00000024241f7223 */ /* 0x000fe2000000001f */
[----:B------:R-:W-:Y:S01]  /*0860*/  FFMA R3, R6, R6, R3 ;  /* 0x0000000606037223 */ /* 0x000fe20000000003 */
[----:B------:R-:W-:Y:S01]  /*0870*/  FFMA R34, R5, R5, R34 ;  /* 0x0000000505227223 */ /* 0x000fe20000000022 */
[----:B---3--:R-:W-:Y:S01]  /*0880*/  FMUL R11, R11, 48 ;  /* 0x424000000b0b7820 */ /* 0x008fe20000400000 */
[----:B------:R-:W-:Y:S01]  /*0890*/  FMUL R4, R10, 48 ;  /* 0x424000000a047820 */ /* 0x000fe20000400000 */
[----:B------:R-:W-:-:S02]  /*08a0*/  FMUL R36, R9, 48 ;  /* 0x4240000009247820 */ /* 0x000fc40000400000 */
[----:B------:R-:W-:Y:S01]  /*08b0*/  FFMA R10, R11, R11, R30 ;  /* 0x0000000b0b0a7223 */ /* 0x000fe2000000001e */
[----:B------:R-:W-:Y:S01]  /*08c0*/  FFMA R30, R4, R4, R31 ;  /* 0x00000004041e7223 */ /* 0x000fe2000000001f */
[----:B------:R-:W-:Y:S01]  /*08d0*/  FMUL R9, R8, 48 ;  /* 0x4240000008097820 */ /* 0x000fe20000400000 */
[----:B------:R-:W-:Y:S01]  /*08e0*/  FFMA R3, R36, R36, R3 ;  /* 0x0000002424037223 */ /* 0x000fe20000000003 */
[----:B----4-:R-:W-:Y:S01]  /*08f0*/  FMUL R31, R14, 48 ;  /* 0x424000000e1f7820 */ /* 0x010fe20000400000 */
[----:B------:R-:W-:Y:S01]  /*0900*/  FMUL R14, R13, 48 ;  /* 0x424000000d0e7820 */ /* 0x000fe20000400000 */
[----:B------:R-:W-:Y:S01]  /*0910*/  FMUL R15, R15, 48 ;  /* 0x424000000f0f7820 */ /* 0x000fe20000400000 */
[----:B------:R-:W2:Y:S01]  /*0920*/  LDG.E.EL.128 R4, [R32.64+0x1c0] ;  /* 0x0001c02420047981 */ /* 0x000ea2000c2e1d00 */
[----:B------:R-:W-:Y:S01]  /*0930*/  FFMA R30, R31, R31, R30 ;  /* 0x0000001f1f1e7223 */ /* 0x000fe2000000001e */
[----:B------:R-:W-:Y:S01]  /*0940*/  FFMA R3, R14, R14, R3 ;  /* 0x0000000e0e037223 */ /* 0x000fe20000000003 */
[----:B------:R-:W-:Y:S01]  /*0950*/  FMUL R13, R12, 48 ;  /* 0x424000000c0d7820 */ /* 0x000fe20000400000 */
[----:B------:R-:W-:Y:S01]  /*0960*/  FFMA R34, R9, R9, R34 ;  /* 0x0000000909227223 */ /* 0x000fe20000000022 */
[----:B------:R-:W-:Y:S01]  /*0970*/  FFMA R15, R15, R15, R10 ;  /* 0x0000000f0f0f7223 */ /* 0x000fe2000000000a */
[----:B-----5:R-:W-:Y:S01]  /*0980*/  FMUL R14, R23, 48 ;  /* 0x42400000170e7820 */ /* 0x020fe20000400000 */
[----:B------:R-:W-:Y:S01]  /*0990*/  FMUL R31, R22, 48 ;  /* 0x42400000161f7820 */ /* 0x000fe20000400000 */
[----:B------:R-:W-:Y:S01]  /*09a0*/  FMUL R12, R21, 48 ;  /* 0x42400000150c7820 */ /* 0x000fe20000400000 */
[----:B------:R-:W3:Y:S01]  /*09b0*/  LDG.E.EL.128 R8, [R32.64+0x1e0] ;  /* 0x0001e02420087981 */ /* 0x000ee2000c2e1d00 */
[----:B------:R-:W-:Y:S01]  /*09c0*/  FMUL R26, R26, 48 ;  /* 0x424000001a1a7820 */ /* 0x000fe20000400000 */
[----:B------:R-:W-:Y:S01]  /*09d0*/  FFMA R31, R31, R31, R30 ;  /* 0x0000001f1f1f7223 */ /* 0x000fe2000000001e */
[----:B------:R-:W-:Y:S01]  /*09e0*/  FFMA R34, R13, R13, R34 ;  /* 0x0000000d0d227223 */ /* 0x000fe20000000022 */
[----:B------:R-:W-:Y:S01]  /*09f0*/  FFMA R21, R14, R14, R15 ;  /* 0x0000000e0e157223 */ /* 0x000fe2000000000f */
[----:B------:R-:W-:Y:S01]  /*0a00*/  FFMA R3, R12, R12, R3 ;  /* 0x0000000c0c037223 */ /* 0x000fe20000000003 */
[----:B------:R-:W-:Y:S01]  /*0a10*/  FMUL R23, R20, 48 ;  /* 0x4240000014177820 */ /* 0x000fe20000400000 */
[----:B------:R-:W4:Y:S01]  /*0a20*/  LDG.E.EL.128 R12, [R32.64+0x200] ;  /* 0x00020024200c7981 */ /* 0x000f22000c2e1d00 */
[----:B------:R-:W-:Y:S01]  /*0a30*/  FMUL R30, R27, 48 ;  /* 0x424000001b1e7820 */ /* 0x000fe20000400000 */
[----:B------:R-:W-:Y:S01]  /*0a40*/  FFMA R31, R26, R26, R31 ;  /* 0x0000001a1a1f7223 */ /* 0x000fe2000000001f */
[----:B------:R-:W-:Y:S01]  /*0a50*/  FMUL R26, R25, 48 ;  /* 0x42400000191a7820 */ /* 0x000fe20000400000 */
[----:B------:R-:W-:Y:S01]  /*0a60*/  FFMA R34, R23, R23, R34 ;  /* 0x0000001717227223 */ /* 0x000fe20000000022 */
[----:B------:R-:W-:Y:S01]  /*0a70*/  FFMA R30, R30, R30, R21 ;  /* 0x0000001e1e1e7223 */ /* 0x000fe20000000015 */
[----:B------:R-:W-:Y:S01]  /*0a80*/  FMUL R25, R24, 48 ;  /* 0x4240000018197820 */ /* 0x000fe20000400000 */
[----:B------:R-:W5:Y:S01]  /*0a90*/  LDG.E.EL.128 R20, [R32.64+0x220] ;  /* 0x0002202420147981 */ /* 0x000f62000c2e1d00 */
[----:B------:R-:W-:-:S02]  /*0aa0*/  FFMA R3, R26, R26, R3 ;  /* 0x0000001a1a037223 */ /* 0x000fc40000000003 */
        /* <DEDUP_REMOVED lines=9> */
[----:B---3--:R-:W-:Y:S01]  /*0b40*/  FMUL R11, R11, 48 ;  /* 0x424000000b0b7820 */ /* 0x008fe20000400000 */
[----:B------:R-:W-:Y:S01]  /*0b50*/  FMUL R10, R10, 48 ;  /* 0x424000000a0a7820 */ /* 0x000fe20000400000 */
[----:B------:R-:W-:Y:S01]  /*0b60*/  FMUL R36, R9, 48 ;  /* 0x4240000009247820 */ /* 0x000fe20000400000 */
[----:B------:R-:W-:Y:S01]  /*0b70*/  FFMA R34, R5, R5, R34 ;  /* 0x0000000505227223 */ /* 0x000fe20000000022 */
[----:B------:R-:W-:Y:S01]  /*0b80*/  FFMA R30, R11, R11, R30 ;  /* 0x0000000b0b1e7223 */ /* 0x000fe2000000001e */
[----:B------:R-:W-:Y:S01]  /*0b90*/  FMUL R9, R8, 48 ;  /* 0x4240000008097820 */ /* 0x000fe20000400000 */
[----:B------:R-:W-:Y:S01]  /*0ba0*/  FFMA R10, R10, R10, R31 ;  /* 0x0000000a0a0a7223 */ /* 0x000fe2000000001f */
[----:B------:R-:W-:Y:S01]  /*0bb0*/  FFMA R3, R36, R36, R3 ;  /* 0x0000002424037223 */ /* 0x000fe20000000003 */
[----:B----4-:R-:W-:Y:S01]  /*0bc0*/  FMUL R15, R15, 48 ;  /* 0x424000000f0f7820 */ /* 0x010fe20000400000 */
[----:B------:R-:W-:Y:S01]  /*0bd0*/  FMUL R11, R14, 48 ;  /* 0x424000000e0b7820 */ /* 0x000fe20000400000 */
[----:B------:R-:W-:Y:S01]  /*0be0*/  FMUL R8, R13, 48 ;  /* 0x424000000d087820 */ /* 0x000fe20000400000 */
[----:B------:R0:W2:Y:S01]  /*0bf0*/  LDG.E.EL.128 R4, [R32.64+0x260] ;  /* 0x0002602420047981 */ /* 0x0000a2000c2e1d00 */
[----:B------:R-:W-:Y:S01]  /*0c00*/  FFMA R34, R9, R9, R34 ;  /* 0x0000000909227223 */ /* 0x000fe20000000022 */
[----:B------:R-:W-:Y:S01]  /*0c10*/  FMUL R9, R12, 48 ;  /* 0x424000000c097820 */ /* 0x000fe20000400000 */
[----:B------:R-:W-:Y:S01]  /*0c20*/  FFMA R10, R11, R11, R10 ;  /* 0x0000000b0b0a7223 */ /* 0x000fe2000000000a */
[----:B------:R-:W-:Y:S01]  /*0c30*/  FFMA R31, R8, R8, R3 ;  /* 0x00000008081f7223 */ /* 0x000fe20000000003 */
[----:B------:R-:W-:Y:S01]  /*0c40*/  FFMA R30, R15, R15, R30 ;  /* 0x0000000f0f1e7223 */ /* 0x000fe2000000001e */
[----:B-----5:R-:W-:Y:S01]  /*0c50*/  FMUL R23, R23, 48 ;  /* 0x4240000017177820 */ /* 0x020fe20000400000 */
[----:B------:R-:W-:Y:S01]  /*0c60*/  FMUL R11, R22, 48 ;  /* 0x42400000160b7820 */ /* 0x000fe20000400000 */
[----:B------:R-:W-:Y:S01]  /*0c70*/  FMUL R8, R21, 48 ;  /* 0x4240000015087820 */ /* 0x000fe20000400000 */
[----:B------:R0:W3:Y:S01]  /*0c80*/  LDG.E.EL.128 R12, [R32.64+0x280] ;  /* 0x00028024200c7981 */ /* 0x0000e2000c2e1d00 */
[----:B------:R-:W-:Y:S01]  /*0c90*/  FFMA R34, R9, R9, R34 ;  /* 0x0000000909227223 */ /* 0x000fe20000000022 */
[----:B------:R-:W-:Y:S01]  /*0ca0*/  FMUL R21, R20, 48 ;  /* 0x4240000014157820 */ /* 0x000fe20000400000 */
[----:B------:R-:W-:Y:S01]  /*0cb0*/  FFMA R3, R23, R23, R30 ;  /* 0x0000001717037223 */ /* 0x000fe2000000001e */
[----:B------:R-:W-:Y:S01]  /*0cc0*/  FFMA R30, R11, R11, R10 ;  /* 0x0000000b0b1e7223 */ /* 0x000fe2000000000a */
[----:B------:R-:W-:Y:S01]  /*0cd0*/  FFMA R31, R8, R8, R31 ;  /* 0x00000008081f7223 */ /* 0x000fe2000000001f */
[----:B------:R-:W-:Y:S01]  /*0ce0*/  FMUL R20, R27, 48 ;  /* 0x424000001b147820 */ /* 0x000fe20000400000 */
[----:B------:R-:W-:Y:S01]  /*0cf0*/  FMUL R23, R26, 48 ;  /* 0x424000001a177820 */ /* 0x000fe20000400000 */
[----:B------:R0:W4:Y:S01]  /*0d00*/  LDG.E.EL.128 R8, [R32.64+0x2a0] ;  /* 0x0002a02420087981 */ /* 0x000122000c2e1d00 */
[----:B------:R-:W-:Y:S01]  /*0d10*/  FFMA R26, R21, R21, R34 ;  /* 0x00000015151a7223 */ /* 0x000fe20000000022 */
[----:B------:R-:W-:Y:S01]  /*0d20*/  FMUL R34, R25, 48 ;  /* 0x4240000019227820 */ /* 0x000fe20000400000 */
[----:B------:R-:W-:Y:S01]  /*0d30*/  FMUL R25, R24, 48 ;  /* 0x4240000018197820 */ /* 0x000fe20000400000 */
[----:B------:R-:W-:Y:S01]  /*0d40*/  FFMA R3, R20, R20, R3 ;  /* 0x0000001414037223 */ /* 0x000fe20000000003 */
[----:B------:R-:W-:-:S02]  /*0d50*/  FFMA R30, R23, R23, R30 ;  /* 0x00000017171e7223 */ /* 0x000fc4000000001e */
[----:B------:R0:W5:Y:S01]  /*0d60*/  LDG.E.EL.128 R20, [R32.64+0x2c0] ;  /* 0x0002c02420147981 */ /* 0x000162000c2e1d00 */
[----:B------:R-:W-:Y:S01]  /*0d70*/  FFMA R34, R34, R34, R31 ;  /* 0x0000002222227223 */ /* 0x000fe2000000001f */
[----:B------:R-:W-:Y:S02]  /*0d80*/  FFMA R31, R25, R25, R26 ;  /* 0x00000019191f7223 */ /* 0x000fe4000000001a */
[----:B------:R0:W5:Y:S01]  /*0d90*/  LDG.E.EL.128 R24, [R32.64+0x2e0] ;  /* 0x0002e02420187981 */ /* 0x000162000c2e1d00 */
[----:B------:R-:W-:Y:S02]  /*0da0*/  IADD3 R0, R0, 0xc0, RZ ;  /* 0x000000c000007810 */ /* 0x000fe40007ffe0ff */
[----:B0-----:R-:W-:-:S04]  /*0db0*/  IADD3 R32, P0, R32, 0x300, RZ ;  /* 0x0000030020207810 */ /* 0x001fc80007f1e0ff */
[----:B------:R-:W-:Y:S02]  /*0dc0*/  IADD3.X R33, RZ, R33, RZ, P0, !PT ;  /* 0x00000021ff217210 */ /* 0x000fe400007fe4ff */
[----:B------:R-:W-:Y:S01]  /*0dd0*/  ISETP.GE.U32.AND P0, PT, R0, 0x8f8, PT ;  /* 0x000008f80000780c */ /* 0x000fe20003f06070 */
        /* <DEDUP_REMOVED lines=10> */
[----:B------:R-:W-:Y:S01]  /*0e80*/  FMUL R13, R13, 48 ;  /* 0x424000000d0d7820 */ /* 0x000fe20000400000 */
[----:B------:R-:W-:Y:S01]  /*0e90*/  FMUL R12, R12, 48 ;  /* 0x424000000c0c7820 */ /* 0x000fe20000400000 */
[----:B------:R-:W-:Y:S01]  /*0ea0*/  FFMA R3, R4, R4, R3 ;  /* 0x0000000404037223 */ /* 0x000fe20000000003 */
[----:B------:R-:W-:Y:S01]  /*0eb0*/  FFMA R30, R5, R5, R30 ;  /* 0x00000005051e7223 */ /* 0x000fe2000000001e */
[----:B------:R-:W-:Y:S01]  /*0ec0*/  FFMA R34, R13, R13, R34 ;  /* 0x0000000d0d227223 */ /* 0x000fe20000000022 */
[----:B------:R-:W-:Y:S01]  /*0ed0*/  FFMA R31, R12, R12, R31 ;  /* 0x0000000c0c1f7223 */ /* 0x000fe2000000001f */
[----:B----4-:R-:W-:Y:S01]  /*0ee0*/  FMUL R4, R11, 48 ;  /* 0x424000000b047820 */ /* 0x010fe20000400000 */
[----:B------:R-:W-:Y:S01]  /*0ef0*/  FMUL R5, R10, 48 ;  /* 0x424000000a057820 */ /* 0x000fe20000400000 */
[----:B------:R-:W-:Y:S01]  /*0f00*/  FMUL R9, R9, 48 ;  /* 0x4240000009097820 */ /* 0x000fe20000400000 */
[----:B------:R-:W-:Y:S01]  /*0f10*/  FMUL R8, R8, 48 ;  /* 0x4240000008087820 */ /* 0x000fe20000400000 */
[----:B------:R-:W-:Y:S01]  /*0f20*/  FFMA R3, R4, R4, R3 ;  /* 0x0000000404037223 */ /* 0x000fe20000000003 */
[----:B------:R-:W-:Y:S01]  /*0f30*/  FFMA R30, R5, R5, R30 ;  /* 0x00000005051e7223 */ /* 0x000fe2000000001e */
[----:B------:R-:W-:Y:S01]  /*0f40*/  FFMA R34, R9, R9, R34 ;  /* 0x0000000909227223 */ /* 0x000fe20000000022 */
[----:B------:R-:W-:Y:S01]  /*0f50*/  FFMA R31, R8, R8, R31 ;  /* 0x00000008081f7223 */ /* 0x000fe2000000001f */
[----:B-----5:R-:W-:Y:S01]  /*0f60*/  FMUL R4, R23, 48 ;  /* 0x4240000017047820 */ /* 0x020fe20000400000 */
[----:B------:R-:W-:Y:S01]  /*0f70*/  FMUL R5, R22, 48 ;  /* 0x4240000016057820 */ /* 0x000fe20000400000 */
[----:B------:R-:W-:Y:S01]  /*0f80*/  FMUL R21, R21, 48 ;  /* 0x4240000015157820 */ /* 0x000fe20000400000 */
[----:B------:R-:W-:Y:S01]  /*0f90*/  FMUL R20, R20, 48 ;  /* 0x4240000014147820 */ /* 0x000fe20000400000 */
[----:B------:R-:W-:Y:S01]  /*0fa0*/  FFMA R4, R4, R4, R3 ;  /* 0x0000000404047223 */ /* 0x000fe20000000003 */
[----:B------:R-:W-:Y:S01]  /*0fb0*/  FFMA R5, R5, R5, R30 ;  /* 0x0000000505057223 */ /* 0x000fe2000000001e */
[----:B------:R-:W-:Y:S01]  /*0fc0*/  FFMA R34, R21, R21, R34 ;  /* 0x0000001515227223 */ /* 0x000fe20000000022 */
[----:B------:R-:W-:Y:S01]  /*0fd0*/  FFMA R31, R20, R20, R31 ;  /* 0x00000014141f7223 */ /* 0x000fe2000000001f */
[----:B------:R-:W-:Y:S01]  /*0fe0*/  FMUL R27, R27, 48 ;  /* 0x424000001b1b7820 */ /* 0x000fe20000400000 */
[----:B------:R-:W-:Y:S01]  /*0ff0*/  FMUL R26, R26, 48 ;  /* 0x424000001a1a7820 */ /* 0x000fe20000400000 */
[----:B------:R-:W-:Y:S01]  /*1000*/  FMUL R25, R25, 48 ;  /* 0x4240000019197820 */ /* 0x000fe20000400000 */
[----:B------:R-:W-:Y:S01]  /*1010*/  FMUL R24, R24, 48 ;  /* 0x4240000018187820 */ /* 0x000fe20000400000 */
[----:B------:R-:W-:Y:S01]  /*1020*/  FFMA R36, R27, R27, R4 ;  /* 0x0000001b1b247223 */ /* 0x000fe20000000004 */
[----:B------:R-:W-:Y:S01]  /*1030*/  FFMA R37, R26, R26, R5 ;  /* 0x0000001a1a257223 */ /* 0x000fe20000000005 */
[----:B------:R-:W-:Y:S01]  /*1040*/  FFMA R30, R25, R25, R34 ;  /* 0x00000019191e7223 */ /* 0x000fe20000000022 */
[----:B------:R-:W-:Y:S01]  /*1050*/  FFMA R31, R24, R24, R31 ;  /* 0x00000018181f7223 */ /* 0x000fe2000000001f */
[----:B------:R-:W-:Y:S05]  /*1060*/  @!P0 BRA `(.L_x_4) ;  /* 0xfffff23000008947 */ /* 0x000fea000383ffff */
[----:B------:R-:W-:Y:S05]  /*1070*/  BRA `(.L_x_5) ;  /* 0x000002e000007947 */ /* 0x000fea0003800000 */
.L_x_3:
[----:B------:R-:W-:Y:S01]  /*1080*/  LOP3.LUT R7, R8, 0x1, RZ, 0xc0, !PT ;  /* 0x0000000108077812 */ /* 0x000fe200078ec0ff */
[----:B------:R-:W-:Y:S01]  /*1090*/  IMAD R3, R5, 0x2400, RZ ;  /* 0x0000240005037824 */ /* 0x000fe200078e02ff */
[----:B------:R-:W-:Y:S01]  /*10a0*/  CS2R R30, SRZ ;  /* 0x00000000001e7805 */ /* 0x000fe2000001ff00 */
[----:B------:R-:W-:Y:S01]  /*10b0*/  IMAD.WIDE.U32 R4, R6, 0x2400, RZ ;  /* 0x0000240006047825 */ /* 0x000fe200078e00ff */
[----:B------:R-:W-:Y:S01]  /*10c0*/  MOV R24, 0xfffffff8 ;  /* 0xfffffff800187802 */ /* 0x000fe20000000f00 */
[----:B------:R-:W-:-:S02]  /*10d0*/  CS2R R36, SRZ ;  /* 0x0000000000247805 */ /* 0x000fc4000001ff00 */
[----:B------:R-:W-:Y:S01]  /*10e0*/  IMAD.WIDE.U32 R6, R7, 0x10, RZ ;  /* 0x0000001007067825 */ /* 0x000fe200078e00ff */
[----:B------:R-:W-:-:S04]  /*10f0*/  IADD3 R3, R5, R3, RZ ;  /* 0x0000000305037210 */ /* 0x000fc80007ffe0ff */
[-C--:B------:R-:W-:Y:S02]  /*1100*/  LOP3.LUT R28, R4, R6.reuse, RZ, 0xfc, !PT ;  /* 0x00000006041c7212 */ /* 0x080fe400078efcff */
[-C--:B------:R-:W-:Y:S02]  /*1110*/  LOP3.LUT R19, R3, R7.reuse, RZ, 0xfc, !PT ;  /* 0x0000000703137212 */ /* 0x080fe400078efcff */
[----:B------:R-:W-:Y:S02]  /*1120*/  IADD3 R22, P0, R28, c[0x0][0x168], RZ ;  /* 0x00005a001c167a10 */ /* 0x000fe40007f1e0ff */
[----:B------:R-:W-:Y:S02]  /*1130*/  MOV R18, R6 ;  /* 0x0000000600127202 */ /* 0x000fe40000000f00 */
[----:B------:R-:W-:Y:S02]  /*1140*/  MOV R17, R7 ;  /* 0x0000000700117202 */ /* 0x000fe40000000f00 */
[----:B------:R-:W-:-:S02]  /*1150*/  IADD3.X R23, R19, c[0x0][0x16c], RZ, P0, !PT ;  /* 0x00005b0013177a10 */ /* 0x000fc400007fe4ff */
.L_x_6:
[----:B------:R-:W-:Y:S01]  /*1160*/  UMOV UR8, 32@lo(assertMessage_0) ;  /* 0x0000000000087882 */ /* 0x000fe20000000000 */
[----:B------:R-:W-:Y:S01]  /*1170*/  MOV R8, 0x373 ;  /* 0x0000037300087802 */ /* 0x000fe20000000f00 */
[----:B------:R-:W-:Y:S01]  /*1180*/  UMOV UR9, 32@hi(assertMessage_0) ;  /* 0x0000000000097882 */ /* 0x000fe20000000000 */
[----:B------:R-:W-:Y:S01]  /*1190*/  MOV R12, 0x1 ;  /* 0x00000001000c7802 */ /* 0x000fe20000000f00 */
[----:B------:R-:W-:Y:S01]  /*11a0*/  UMOV UR6, 32@lo(assertFile_0) ;  /* 0x0000000000067882 */ /* 0x000fe20000000000 */
[----:B------:R-:W-:Y:S01]  /*11b0*/  MOV R13, RZ ;  /* 0x000000ff000d7202 */ /* 0x000fe20000000f00 */
[----:B------:R-:W-:Y:S01]  /*11c0*/  UMOV UR7, 32@hi(assertFile_0) ;  /* 0x0000000000077882 */ /* 0x000fe20000000000 */
[----:B------:R-:W-:Y:S01]  /*11d0*/  MOV R4, UR8 ;  /* 0x0000000800047c02 */ /* 0x000fe20008000f00 */
[----:B------:R-:W-:Y:S01]  /*11e0*/  UMOV UR4, 32@lo(assertFunc_0) ;  /* 0x0000000000047882 */ /* 0x000fe20000000000 */
[----:B------:R-:W-:Y:S01]  /*11f0*/  MOV R5, UR9 ;  /* 0x0000000900057c02 */ /* 0x000fe20008000f00 */
[----:B------:R-:W-:Y:S01]  /*1200*/  UMOV UR5, 32@hi(assertFunc_0) ;  /* 0x0000000000057882 */ /* 0x000fe20000000000 */
[----:B------:R-:W-:-:S02]  /*1210*/  MOV R6, UR6 ;  /* 0x0000000600067c02 */ /* 0x000fc40008000f00 */
[----:B------:R-:W-:Y:S02]  /*1220*/  MOV R7, UR7 ;  /* 0x0000000700077c02 */ /* 0x000fe40008000f00 */
[----:B------:R-:W-:Y:S02]  /*1230*/  MOV R10, UR4 ;  /* 0x00000004000a7c02 */ /* 0x000fe40008000f00 */
[----:B------:R-:W-:Y:S02]  /*1240*/  MOV R11, UR5 ;  /* 0x00000005000b7c02 */ /* 0x000fe40008000f00 */
[----:B------:R-:W-:Y:S02]  /*1250*/  MOV R20, 32@lo((triton__0d1d2d3d4de5de + .L_x_0@srel)) ;  /* 0x0000000000147802 */ /* 0x000fe40000000f00 */
[----:B------:R-:W-:-:S04]  /*1260*/  MOV R21, 32@hi((triton__0d1d2d3d4de5de + .L_x_0@srel)) ;  /* 0x0000000000157802 */ /* 0x000fc80000000f00 */
[----:B------:R-:W-:Y:S05]  /*1270*/  CALL.ABS.NOINC `(__assertfail) ;  /* 0x0000000000007943 */ /* 0x000fea0003c00000 */
.L_x_0:
[----:B------:R0:W2:Y:S01]  /*1280*/  LDG.E.EL.128 R4, [R22.64] ;  /* 0x0000002416047981 */ /* 0x0000a2000c2e1d00 */
[----:B------:R-:W-:-:S04]  /*1290*/  IADD3 R24, R24, 0x8, RZ ;  /* 0x0000000818187810 */ /* 0x000fc80007ffe0ff */
[----:B------:R-:W-:Y:S02]  /*12a0*/  ISETP.GE.U32.AND P0, PT, R24, 0x8f8, PT ;  /* 0x000008f81800780c */ /* 0x000fe40003f06070 */
[----:B0-----:R-:W-:-:S04]  /*12b0*/  IADD3 R22, P1, R22, 0x20, RZ ;  /* 0x0000002016167810 */ /* 0x001fc80007f3e0ff */
[----:B------:R-:W-:Y:S01]  /*12c0*/  IADD3.X R23, RZ, R23, RZ, P1, !PT ;  /* 0x00000017ff177210 */ /* 0x000fe20000ffe4ff */
        /* <DEDUP_REMOVED lines=9> */
.L_x_5:
[----:B------:R-:W-:Y:S05]  /*1360*/  BSYNC B6 ;  /* 0x0000000000067941 */ /* 0x000fea0003800000 */
.L_x_2:
[----:B------:R-:W-:-:S04]  /*1370*/  FADD R30, R30, R31 ;  /* 0x0000001f1e1e7221 */ /* 0x000fc80000000000 */
[----:B------:R-:W-:-:S04]  /*1380*/  FADD R37, R30, R37 ;  /* 0x000000251e257221 */ /* 0x000fc80000000000 */
[----:B------:R-:W-:Y:S01]  /*1390*/  FADD R37, R37, R36 ;  /* 0x0000002425257221 */ /* 0x000fe20000000000 */
[----:B------:R-:W-:Y:S05]  /*13a0*/  BRA.CONV ~URZ, `(.L_x_7) ;  /* 0x000000337f007947 */ /* 0x000fea000b800000 */
[----:B------:R-:W-:-:S02]  /*13b0*/  MOV R4, 0x13d0 ;  /* 0x000013d000047802 */ /* 0x000fc40000000f00 */
[----:B------:R-:W-:Y:S05]  /*13c0*/  CALL.REL.NOINC `($__internal_0_$__cuda_sm70_shflsync_bfly) ;  /* 0x000004c000007944 */ /* 0x000fea0003c00000 */
[----:B------:R-:W-:Y:S05]  /*13d0*/  BRA `(.L_x_8) ;  /* 0x0000001000007947 */ /* 0x000fea0003800000 */
.L_x_7:
[----:B------:R0:W1:Y:S02]  /*13e0*/  SHFL.BFLY PT, R0, R37, 0x1, 0x1f ;  /* 0x0c201f0025007f89 */ /* 0x00006400000e0000 */
.L_x_8:
[----:B------:R-:W2:Y:S01]  /*13f0*/  S2R R4, SR_TID.X ;  /* 0x0000000000047919 */ /* 0x000ea20000002100 */
[----:B------:R-:W-:Y:S01]  /*1400*/  MOV R3, 0x39e38e39 ;  /* 0x39e38e3900037802 */ /* 0x000fe20000000f00 */
[----:B-1----:R-:W-:Y:S01]  /*1410*/  FADD R0, R37, R0 ;  /* 0x0000000025007221 */ /* 0x002fe20000000000 */
[----:B------:R-:W-:Y:S02]  /*1420*/  ISETP.GE.U32.AND P0, PT, R16, 0x46600, PT ;  /* 0x000466001000780c */ /* 0x000fe40003f06070 */
[----:B------:R-:W-:Y:S01]  /*1430*/  IADD3 R24, P1, R18, c[0x0][0x170], RZ ;  /* 0x00005c0012187a10 */ /* 0x000fe20007f3e0ff */
[----:B------:R-:W-:Y:S01]  /*1440*/  FFMA R0, R0, R3, 9.9999997473787516356e-06 ;  /* 0x3727c5ac00007423 */ /* 0x000fe20000000003 */
[----:B------:R-:W-:Y:S02]  /*1450*/  ISETP.GE.U32.AND.EX P0, PT, R2, RZ, PT, P0 ;  /* 0x000000ff0200720c */ /* 0x000fe40003f06100 */
[----:B------:R-:W-:Y:S01]  /*1460*/  MOV R23, 0xfffffff8 ;  /* 0xfffffff800177802 */ /* 0x000fe20000000f00 */
[----:B------:R1:W3:Y:S01]  /*1470*/  MUFU.RSQ R2, R0 ;  /* 0x0000000000027308 */ /* 0x0002e20000001400 */
[----:B------:R-:W-:-:S02]  /*1480*/  P2R R22, PR, RZ, 0x1 ;  /* 0x00000001ff167803 */ /* 0x000fc40000000000 */
[----:B------:R-:W-:Y:S02]  /*1490*/  IADD3 R28, P0, R28, c[0x0][0x168], RZ ;  /* 0x00005a001c1c7a10 */ /* 0x000fe40007f1e0ff */
[----:B------:R-:W-:Y:S02]  /*14a0*/  IADD3.X R27, R17, c[0x0][0x174], RZ, P1, !PT ;  /* 0x00005d00111b7a10 */ /* 0x000fe40000ffe4ff */
[----:B--2---:R-:W-:Y:S02]  /*14b0*/  SHF.R.U32.HI R6, RZ, 0x1, R4 ;  /* 0x00000001ff067819 */ /* 0x004fe40000011604 */
[----:B------:R-:W-:Y:S02]  /*14c0*/  SHF.L.U32 R4, R4, 0x2, RZ ;  /* 0x0000000204047819 */ /* 0x000fe400000006ff */
[----:B------:R-:W-:Y:S02]  /*14d0*/  SGXT.U32 R6, R6, 0x6 ;  /* 0x000000060606781a */ /* 0x000fe40000000000 */
[----:B------:R-:W-:-:S02]  /*14e0*/  LOP3.LUT R4, R4, 0x4, RZ, 0xc0, !PT ;  /* 0x0000000404047812 */ /* 0x000fc400078ec0ff */
[----:B------:R-:W-:Y:S02]  /*14f0*/  LEA R25, R29, R6, 0x6 ;  /* 0x000000061d197211 */ /* 0x000fe400078e30ff */
[----:B------:R-:W-:-:S03]  /*1500*/  IADD3.X R29, R19, c[0x0][0x16c], RZ, P0, !PT ;  /* 0x00005b00131d7a10 */ /* 0x000fc600007fe4ff */
[----:B-1-3--:R-:W-:-:S02]  /*1510*/  IMAD R25, R25, 0x900, R4 ;  /* 0x0000090019197824 */ /* 0x00afc400078e0204 */
.L_x_10:
[----:B------:R-:W-:Y:S02]  /*1520*/  MOV R26, R24 ;  /* 0x00000018001a7202 */ /* 0x000fe40000000f00 */
[----:B------:R-:W-:-:S03]  /*1530*/  ISETP.NE.AND P0, PT, R22, RZ, PT ;  /* 0x000000ff1600720c */ /* 0x000fc60003f05270 */
[----:B-1----:R1:W5:Y:S01]  /*1540*/  LDG.E.EL.128 R16, [R26.64] ;  /* 0x000000241a107981 */ /* 0x002362000c2e1d00 */
[----:B------:R-:W-:Y:S09]  /*1550*/  BSSY B6, `(.L_x_9) ;  /* 0x0000014000067945 */ /* 0x000ff20003800000 */
[----:B------:R-:W-:Y:S05]  /*1560*/  @!P0 BRA `(.L_x_1) ;  /* 0x0000012000008947 */ /* 0x000fea0003800000 */
[----:B-1----:R-:W-:Y:S01]  /*1570*/  UMOV UR8, 32@lo(assertMessage_1) ;  /* 0x0000000000087882 */ /* 0x002fe20000000000 */
[----:B------:R-:W-:Y:S01]  /*1580*/  MOV R8, 0x373 ;  /* 0x0000037300087802 */ /* 0x000fe20000000f00 */
[----:B------:R-:W-:Y:S01]  /*1590*/  UMOV UR9, 32@hi(assertMessage_1) ;  /* 0x0000000000097882 */ /* 0x000fe20000000000 */
[----:B------:R-:W-:Y:S01]  /*15a0*/  MOV R12, 0x1 ;  /* 0x00000001000c7802 */ /* 0x000fe20000000f00 */
[----:B------:R-:W-:Y:S01]  /*15b0*/  UMOV UR6, 32@lo(assertFile_1) ;  /* 0x0000000000067882 */ /* 0x000fe20000000000 */
[----:B------:R-:W-:Y:S01]  /*15c0*/  MOV R13, RZ ;  /* 0x000000ff000d7202 */ /* 0x000fe20000000f00 */
[----:B------:R-:W-:Y:S01]  /*15d0*/  UMOV UR7, 32@hi(assertFile_1) ;  /* 0x0000000000077882 */ /* 0x000fe20000000000 */
[----:B------:R-:W-:Y:S01]  /*15e0*/  MOV R4, UR8 ;  /* 0x0000000800047c02 */ /* 0x000fe20008000f00 */
[----:B------:R-:W-:Y:S01]  /*15f0*/  UMOV UR4, 32@lo(assertFunc_1) ;  /* 0x0000000000047882 */ /* 0x000fe20000000000 */
[----:B------:R-:W-:Y:S01]  /*1600*/  MOV R5, UR9 ;  /* 0x0000000900057c02 */ /* 0x000fe20008000f00 */
[----:B------:R-:W-:Y:S01]  /*1610*/  UMOV UR5, 32@hi(assertFunc_1) ;  /* 0x0000000000057882 */ /* 0x000fe20000000000 */
[----:B------:R-:W-:-:S02]  /*1620*/  MOV R6, UR6 ;  /* 0x0000000600067c02 */ /* 0x000fc40008000f00 */
[----:B------:R-:W-:Y:S02]  /*1630*/  MOV R7, UR7 ;  /* 0x0000000700077c02 */ /* 0x000fe40008000f00 */
[----:B------:R-:W-:Y:S02]  /*1640*/  MOV R10, UR4 ;  /* 0x00000004000a7c02 */ /* 0x000fe40008000f00 */
[----:B------:R-:W-:Y:S02]  /*1650*/  MOV R11, UR5 ;  /* 0x00000005000b7c02 */ /* 0x000fe40008000f00 */
[----:B------:R-:W-:Y:S02]  /*1660*/  MOV R20, 32@lo((triton__0d1d2d3d4de5de + .L_x_1@srel)) ;  /* 0x0000000000147802 */ /* 0x000fe40000000f00 */
[----:B------:R-:W-:-:S04]  /*1670*/  MOV R21, 32@hi((triton__0d1d2d3d4de5de + .L_x_1@srel)) ;  /* 0x0000000000157802 */ /* 0x000fc80000000f00 */
[----:B0----5:R-:W-:Y:S05]  /*1680*/  CALL.ABS.NOINC `(__assertfail) ;  /* 0x0000000000007943 */ /* 0x021fea0003c00000 */
.L_x_1:
[----:B-1----:R-:W-:Y:S05]  /*1690*/  BSYNC B6 ;  /* 0x0000000000067941 */ /* 0x002fea0003800000 */
.L_x_9:
[----:B------:R1:W2:Y:S01]  /*16a0*/  LDG.E.EF.128 R4, [R28.64] ;  /* 0x000000241c047981 */ /* 0x0002a2000c0e1d00 */
[----:B------:R-:W-:Y:S01]  /*16b0*/  IADD3 R23, R23, 0x8, RZ ;  /* 0x0000000817177810 */ /* 0x000fe20007ffe0ff */
[----:B-----5:R-:W-:Y:S01]  /*16c0*/  FADD R9, R16, 1 ;  /* 0x3f80000010097421 */ /* 0x020fe20000000000 */
[----:B------:R-:W-:Y:S01]  /*16d0*/  FADD R8, R17, 1 ;  /* 0x3f80000011087421 */ /* 0x000fe20000000000 */
[----:B------:R-:W-:Y:S01]  /*16e0*/  FADD R18, R18, 1 ;  /* 0x3f80000012127421 */ /* 0x000fe20000000000 */
[----:B------:R-:W-:-:S02]  /*16f0*/  ISETP.GE.U32.AND P0, PT, R23, 0x8f8, PT ;  /* 0x000008f81700780c */ /* 0x000fc40003f06070 */
[----:B------:R-:W-:Y:S02]  /*1700*/  IADD3 R24, P2, R24, 0x20, RZ ;  /* 0x0000002018187810 */ /* 0x000fe40007f5e0ff */
[----:B-1----:R-:W-:Y:S02]  /*1710*/  IADD3 R28, P1, R28, 0x20, RZ ;  /* 0x000000201c1c7810 */ /* 0x002fe40007f3e0ff */
[----:B------:R-:W-:Y:S02]  /*1720*/  IADD3.X R27, RZ, R27, RZ, P2, !PT ;  /* 0x0000001bff1b7210 */ /* 0x000fe400017fe4ff */
[----:B------:R-:W-:Y:S01]  /*1730*/  IADD3.X R29, RZ, R29, RZ, P1, !PT ;  /* 0x0000001dff1d7210 */ /* 0x000fe20000ffe4ff */
[----:B--2---:R-:W-:Y:S01]  /*1740*/  FMUL R3, R4, 48 ;  /* 0x4240000004037820 */ /* 0x004fe20000400000 */
[----:B------:R-:W-:Y:S01]  /*1750*/  FMUL R5, R5, 48 ;  /* 0x4240000005057820 */ /* 0x000fe20000400000 */
[----:B------:R-:W-:Y:S01]  /*1760*/  FMUL R7, R7, 48 ;  /* 0x4240000007077820 */ /* 0x000fe20000400000 */
[----:B------:R-:W-:Y:S01]  /*1770*/  FADD R4, R19, 1 ;  /* 0x3f80000013047421 */ /* 0x000fe20000000000 */
[----:B------:R-:W-:Y:S01]  /*1780*/  FMUL R0, R2, R3 ;  /* 0x0000000302007220 */ /* 0x000fe20000400000 */
[----:B------:R-:W-:Y:S01]  /*1790*/  FMUL R3, R6, 48 ;  /* 0x4240000006037820 */ /* 0x000fe20000400000 */
[C---:B------:R-:W-:Y:S01]  /*17a0*/  FMUL R5, R2.reuse, R5 ;  /* 0x0000000502057220 */ /* 0x040fe20000400000 */
[----:B------:R-:W-:Y:S01]  /*17b0*/  FMUL R7, R2, R7 ;  /* 0x0000000702077220 */ /* 0x000fe20000400000 */
[----:B------:R-:W-:Y:S01]  /*17c0*/  FMUL R0, R0, R9 ;  /* 0x0000000900007220 */ /* 0x000fe20000400000 */
[----:B------:R-:W-:Y:S01]  /*17d0*/  FMUL R3, R2, R3 ;  /* 0x0000000302037220 */ /* 0x000fe20000400000 */
[----:B------:R-:W-:Y:S01]  /*17e0*/  FMUL R5, R5, R8 ;  /* 0x0000000805057220 */ /* 0x000fe20000400000 */
[----:B------:R-:W-:Y:S01]  /*17f0*/  MOV R9, 0x2 ;  /* 0x0000000200097802 */ /* 0x000fe20000000f00 */
[----:B------:R-:W-:Y:S01]  /*1800*/  FMUL R6, R7, R4 ;  /* 0x0000000407067220 */ /* 0x000fe20000400000 */
[----:B------:R-:W-:Y:S01]  /*1810*/  FMUL R3, R3, R18 ;  /* 0x0000001203037220 */ /* 0x000fe20000400000 */
[----:B------:R-:W-:-:S02]  /*1820*/  IADD3 R8, R25, R23, RZ ;  /* 0x0000001719087210 */ /* 0x000fc40007ffe0ff */
[----:B------:R-:W-:Y:S02]  /*1830*/  F2FP.BF16.F32.PACK_AB R10, R5, R0 ;  /* 0x00000000050a723e */ /* 0x000fe400000010ff */
[----:B------:R-:W-:Y:S01]  /*1840*/  F2FP.BF16.F32.PACK_AB R11, R6, R3 ;  /* 0x00000003060b723e */ /* 0x000fe200000010ff */
[----:B------:R-:W-:-:S05]  /*1850*/  IMAD.WIDE R4, R8, R9, c[0x0][0x178] ;  /* 0x00005e0008047625 */ /* 0x000fca00078e0209 */
[----:B------:R1:W-:Y:S01]  /*1860*/  STG.E.64 [R4.64], R10 ;  /* 0x0000000a04007986 */ /* 0x0003e2000c101b24 */
[----:B------:R-:W-:Y:S05]  /*1870*/  @P0 EXIT ;  /* 0x000000000000094d */ /* 0x000fea0003800000 */
[----:B------:R-:W-:Y:S05]  /*1880*/  BRA `(.L_x_10) ;  /* 0xfffffc9000007947 */ /* 0x000fea000383ffff */
        .weak           $__internal_0_$__cuda_sm70_shflsync_bfly
        .type           $__internal_0_$__cuda_sm70_shflsync_bfly,@function
        .size           $__internal_0_$__cuda_sm70_shflsync_bfly,(.L_x_12 - $__internal_0_$__cuda_sm70_shflsync_bfly)
$__internal_0_$__cuda_sm70_shflsync_bfly:
[----:B------:R-:W-:Y:S01]  /*1890*/  MOV R5, 0x0 ;  /* 0x0000000000057802 */ /* 0x000fe20000000f00 */
[----:B------:R-:W-:Y:S01]  /*18a0*/  WARPSYNC 0xffffffff ;  /* 0xffffffff00007948 */ /* 0x000fe20003800000 */
[----:B------:R0:W1:Y:S02]  /*18b0*/  SHFL.BFLY PT, R0, R37, 0x1, 0x1f ;  /* 0x0c201f0025007f89 */ /* 0x00006400000e0000 */
[----:B------:R-:W-:Y:S05]  /*18c0*/  RET.REL.NODEC R4 `(triton__0d1d2d3d4de5de) ;  /* 0xffffe73004007950 */ /* 0x000fea0003c3ffff */
.L_x_11:
[----:B------:R-:W-:-:S00]  /*18d0*/  BRA `(.L_x_11) ;  /* 0xfffffff000007947 */ /* 0x000fc0000383ffff */
[----:B------:R-:W-:-:S00]  /*18e0*/  NOP ;  /* 0x0000000000007918 */ /* 0x000fc00000000000 */
        /* <DEDUP_REMOVED lines=9> */
.L_x_12:


//--------------------- .nv.global.init           --------------------------
	.section	.nv.global.init,"aw",@progbits
.nv.global.init:
	.type		_$_str,@object
	.size		_$_str,(assertFunc_1 - _$_str)
_$_str:
        /*0000*/ 	.byte	0x5f, 0x5f, 0x43, 0x55, 0x44, 0x41, 0x5f, 0x46, 0x54, 0x5a, 0x00
	.type		assertFunc_1,@object
	.size		assertFunc_1,(assertFunc_0 - assertFunc_1)
assertFunc_1:
        /*000b*/ 	.byte	0x5f, 0x63, 0x61, 0x6c, 0x6c, 0x5f, 0x77, 0x69, 0x74, 0x68, 0x5f, 0x66, 0x72, 0x61, 0x6d, 0x65
        /*001b*/ 	.byte	0x73, 0x5f, 0x72, 0x65, 0x6d, 0x6f, 0x76, 0x65, 0x64
	.type		assertFunc_0,@object
	.size		assertFunc_0,(assertFile_0 - assertFunc_0)
assertFunc_0:
        /*0024*/ 	.byte	0x5f, 0x63, 0x61, 0x6c, 0x6c, 0x5f, 0x77, 0x69, 0x74, 0x68, 0x5f, 0x66, 0x72, 0x61, 0x6d, 0x65
        /*0034*/ 	.byte	0x73, 0x5f, 0x72, 0x65, 0x6d, 0x6f, 0x76, 0x65, 0x64
	.type		assertFile_0,@object
	.size		assertFile_0,(assertFile_1 - assertFile_0)
assertFile_0:
        /*003d*/ 	.byte	0x3c, 0x66, 0x72, 0x6f, 0x7a, 0x65, 0x6e, 0x20, 0x69, 0x6d, 0x70, 0x6f, 0x72, 0x74, 0x6c, 0x69
        /*004d*/ 	.byte	0x62, 0x2e, 0x5f, 0x62, 0x6f, 0x6f, 0x74, 0x73, 0x74, 0x72, 0x61, 0x70, 0x5f, 0x65, 0x78, 0x74
        /*005d*/ 	.byte	0x65, 0x72, 0x6e, 0x61, 0x6c, 0x3e
	.type		assertFile_1,@object
	.size		assertFile_1,(assertMessage_0 - assertFile_1)
assertFile_1:
        /*0063*/ 	.byte	0x3c, 0x66, 0x72, 0x6f, 0x7a, 0x65, 0x6e, 0x20, 0x69, 0x6d, 0x70, 0x6f, 0x72, 0x74, 0x6c, 0x69
        /*0073*/ 	.byte	0x62, 0x2e, 0x5f, 0x62, 0x6f, 0x6f, 0x74, 0x73, 0x74, 0x72, 0x61, 0x70, 0x5f, 0x65, 0x78, 0x74
        /*0083*/ 	.byte	0x65, 0x72, 0x6e, 0x61, 0x6c, 0x3e
	.type		assertMessage_0,@object
	.size		assertMessage_0,(assertMessage_1 - assertMessage_0)
assertMessage_0:
        /*0089*/ 	.byte	0x69, 0x6e, 0x64, 0x65, 0x78, 0x20, 0x6f, 0x75, 0x74, 0x20, 0x6f, 0x66, 0x20, 0x62, 0x6f, 0x75
        /*0099*/ 	.byte	0x6e, 0x64, 0x73, 0x3a, 0x20, 0x30, 0x20, 0x3c, 0x3d, 0x20, 0x74, 0x6d, 0x70, 0x33, 0x20, 0x3c
        /*00a9*/ 	.byte	0x20, 0x32, 0x38, 0x38, 0x32, 0x35, 0x36
	.type		assertMessage_1,@object
	.size		assertMessage_1,(.L_2 - assertMessage_1)
assertMessage_1:
        /*00b0*/ 	.byte	0x69, 0x6e, 0x64, 0x65, 0x78, 0x20, 0x6f, 0x75, 0x74, 0x20, 0x6f, 0x66, 0x20, 0x62, 0x6f, 0x75
        /*00c0*/ 	.byte	0x6e, 0x64, 0x73, 0x3a, 0x20, 0x30, 0x20, 0x3c, 0x3d, 0x20, 0x74, 0x6d, 0x70, 0x31, 0x33, 0x20
        /*00d0*/ 	.byte	0x3c, 0x20, 0x32, 0x38, 0x38, 0x32, 0x35, 0x36
.L_2:


//--------------------- SYMBOLS --------------------------

	.type		__assertfail,@function
